	.headerflags	@"EF_CUDA_TEXMODE_UNIFIED EF_CUDA_64BIT_ADDRESS EF_CUDA_ACCELERATORS EF_CUDA_SM90 EF_CUDA_VIRTUAL_SM(EF_CUDA_SM90)"
	.elftype	@"ET_EXEC"


//--------------------- .nv.info                  --------------------------
	.section	.nv.info,"",@"SHT_CUDA_INFO"
	.align	4


	//----- nvinfo : EIATTR_REGCOUNT
	.align		4
        /*0000*/ 	.byte	0x04, 0x2f
        /*0002*/ 	.short	(.L_1 - .L_0)
	.align		4
.L_0:
        /*0004*/ 	.word	index@(triton_poi_fused_pixel_shuffle_0)
        /*0008*/ 	.word	0x00000014


	//----- nvinfo : EIATTR_MIN_STACK_SIZE
	.align		4
.L_1:
        /*000c*/ 	.byte	0x04, 0x12
        /*000e*/ 	.short	(.L_3 - .L_2)
	.align		4
.L_2:
        /*0010*/ 	.word	index@(triton_poi_fused_pixel_shuffle_0)
        /*0014*/ 	.word	0x00000000


	//----- nvinfo : EIATTR_FRAME_SIZE
	.align		4
.L_3:
        /*0018*/ 	.byte	0x04, 0x11
        /*001a*/ 	.short	(.L_5 - .L_4)
	.align		4
.L_4:
        /*001c*/ 	.word	index@(triton_poi_fused_pixel_shuffle_0)
        /*0020*/ 	.word	0x00000000


	//----- nvinfo : EIATTR_MIN_STACK_SIZE
	.align		4
.L_5:
        /*0024*/ 	.byte	0x04, 0x12
        /*0026*/ 	.short	(.L_7 - .L_6)
	.align		4
.L_6:
        /*0028*/ 	.word	index@(triton_poi_fused_pixel_shuffle_0)
        /*002c*/ 	.word	0x00000000
.L_7:


//--------------------- .nv.info.triton_poi_fused_pixel_shuffle_0 --------------------------
	.section	.nv.info.triton_poi_fused_pixel_shuffle_0,"",@"SHT_CUDA_INFO"
	.sectionflags	@""
	.align	4


	//----- nvinfo : EIATTR_CUDA_API_VERSION
	.align		4
        /*0000*/ 	.byte	0x04, 0x37
        /*0002*/ 	.short	(.L_9 - .L_8)
.L_8:
        /*0004*/ 	.word	0x0000007c


	//----- nvinfo : EIATTR_KPARAM_INFO
	.align		4
.L_9:
        /*0008*/ 	.byte	0x04, 0x17
        /*000a*/ 	.short	(.L_11 - .L_10)
.L_10:
        /*000c*/ 	.word	0x00000000
        /*0010*/ 	.short	0x0004
        /*0012*/ 	.short	0x001c
        /*0014*/ 	.byte	0x00, 0xf0, 0x11, 0x00


	//----- nvinfo : EIATTR_KPARAM_INFO
	.align		4
.L_11:
        /*0018*/ 	.byte	0x04, 0x17
        /*001a*/ 	.short	(.L_13 - .L_12)
.L_12:
        /*001c*/ 	.word	0x00000000
        /*0020*/ 	.short	0x0003
        /*0022*/ 	.short	0x0018
        /*0024*/ 	.byte	0x00, 0xf0, 0x11, 0x00


	//----- nvinfo : EIATTR_KPARAM_INFO
	.align		4
.L_13:
        /*0028*/ 	.byte	0x04, 0x17
        /*002a*/ 	.short	(.L_15 - .L_14)
.L_14:
        /*002c*/ 	.word	0x00000000
        /*0030*/ 	.short	0x0002
        /*0032*/ 	.short	0x0010
        /*0034*/ 	.byte	0x00, 0xf4, 0x21, 0x00


	//----- nvinfo : EIATTR_KPARAM_INFO
	.align		4
.L_15:
        /*0038*/ 	.byte	0x04, 0x17
        /*003a*/ 	.short	(.L_17 - .L_16)
.L_16:
        /*003c*/ 	.word	0x00000000
        /*0040*/ 	.short	0x0001
        /*0042*/ 	.short	0x0008
        /*0044*/ 	.byte	0x00, 0xf4, 0x21, 0x00


	//----- nvinfo : EIATTR_KPARAM_INFO
	.align		4
.L_17:
        /*0048*/ 	.byte	0x04, 0x17
        /*004a*/ 	.short	(.L_19 - .L_18)
.L_18:
        /*004c*/ 	.word	0x00000000
        /*0050*/ 	.short	0x0000
        /*0052*/ 	.short	0x0000
        /*0054*/ 	.byte	0x00, 0xf4, 0x21, 0x00


	//----- nvinfo : EIATTR_SPARSE_MMA_MASK
	.align		4
.L_19:
        /*0058*/ 	.byte	0x03, 0x50
        /*005a*/ 	.short	0x0000


	//----- nvinfo : EIATTR_MAXREG_COUNT
	.align		4
        /*005c*/ 	.byte	0x03, 0x1b
        /*005e*/ 	.short	0x00ff


	//----- nvinfo : EIATTR_EXIT_INSTR_OFFSETS
	.align		4
        /*0060*/ 	.byte	0x04, 0x1c
        /*0062*/ 	.short	(.L_21 - .L_20)


	//   ....[0]....
.L_20:
        /*0064*/ 	.word	0x00000500


	//   ....[1]....
        /*0068*/ 	.word	0x00000520


	//----- nvinfo : EIATTR_REQNTID
	.align		4
.L_21:
        /*006c*/ 	.byte	0x04, 0x10
        /*006e*/ 	.short	(.L_23 - .L_22)
.L_22:
        /*0070*/ 	.word	0x00000080
        /*0074*/ 	.word	0x00000001
        /*0078*/ 	.word	0x00000001


	//----- nvinfo : EIATTR_CBANK_PARAM_SIZE
	.align		4
.L_23:
        /*007c*/ 	.byte	0x03, 0x19
        /*007e*/ 	.short	0x0020


	//----- nvinfo : EIATTR_PARAM_CBANK
	.align		4
        /*0080*/ 	.byte	0x04, 0x0a
        /*0082*/ 	.short	(.L_25 - .L_24)
	.align		4
.L_24:
        /*0084*/ 	.word	index@(.nv.constant0.triton_poi_fused_pixel_shuffle_0)
        /*0088*/ 	.short	0x0210
        /*008a*/ 	.short	0x0020


	//----- nvinfo : EIATTR_SW_WAR
	.align		4
.L_25:
        /*008c*/ 	.byte	0x04, 0x36
        /*008e*/ 	.short	(.L_27 - .L_26)
.L_26:
        /*0090*/ 	.word	0x00000008
.L_27:


//--------------------- .nv.callgraph             --------------------------
	.section	.nv.callgraph,"",@"SHT_CUDA_CALLGRAPH"
	.align	4
	.sectionentsize	8
	.align		4
        /*0000*/ 	.word	0x00000000
	.align		4
        /*0004*/ 	.word	0xffffffff
	.align		4
        /*0008*/ 	.word	0x00000000
	.align		4
        /*000c*/ 	.word	0xfffffffe
	.align		4
        /*0010*/ 	.word	0x00000000
	.align		4
        /*0014*/ 	.word	0xfffffffd
	.align		4
        /*0018*/ 	.word	0x00000000
	.align		4
        /*001c*/ 	.word	0xfffffffc


//--------------------- .text.triton_poi_fused_pixel_shuffle_0 --------------------------
	.section	.text.triton_poi_fused_pixel_shuffle_0,"ax",@progbits
	.sectionflags	@"SHF_BARRIERS=1"
	.align	128
        .global         triton_poi_fused_pixel_shuffle_0
        .type           triton_poi_fused_pixel_shuffle_0,@function
        .size           triton_poi_fused_pixel_shuffle_0,(.L_x_1 - triton_poi_fused_pixel_shuffle_0)
        .other          triton_poi_fused_pixel_shuffle_0,@"STO_CUDA_ENTRY STV_DEFAULT"
triton_poi_fused_pixel_shuffle_0:
.text.triton_poi_fused_pixel_shuffle_0:
[----:B------:R-:W0:Y:S02]  /*0000*/  LDC R1, c[0x0][0x28] ;  /* 0x00000a00ff017b82 */ /* 0x000e240000000800 */
[----:B------:R-:W1:Y:S01]  /*0010*/  S2R R2, SR_CTAID.Y ;  /* 0x0000000000027919 */ /* 0x000e620000002600 */
[----:B------:R-:W2:Y:S01]  /*0020*/  LDC.64 R6, c[0x0][0x210] ;  /* 0x00008400ff067b82 */ /* 0x000ea20000000a00 */
[----:B------:R-:W-:Y:S01]  /*0030*/  ULDC.64 UR6, c[0x0][0x208] ;  /* 0x0000820000067ab9 */ /* 0x000fe20000000a00 */
[----:B------:R-:W3:Y:S01]  /*0040*/  S2R R8, SR_TID.X ;  /* 0x0000000000087919 */ /* 0x000ee20000002100 */
[----:B------:R-:W4:Y:S01]  /*0050*/  S2R R0, SR_CTAID.X ;  /* 0x0000000000007919 */ /* 0x000f220000002500 */
[----:B-1----:R-:W-:Y:S01]  /*0060*/  IMAD.SHL.U32 R11, R2, 0x80, RZ ;  /* 0x00000080020b7824 */ /* 0x002fe200078e00ff */
[----:B------:R-:W-:Y:S01]  /*0070*/  SHF.R.S32.HI R9, RZ, 0x18, R2 ;  /* 0x00000018ff097819 */ /* 0x000fe20000011402 */
[----:B---3--:R-:W-:-:S03]  /*0080*/  IMAD.SHL.U32 R4, R8, 0x2, RZ ;  /* 0x0000000208047824 */ /* 0x008fc600078e00ff */
[----:B------:R-:W-:Y:S02]  /*0090*/  SGXT R9, R9, 0x1 ;  /* 0x000000010909781a */ /* 0x000fe40000000200 */
[----:B------:R-:W-:Y:S01]  /*00a0*/  SHF.R.U32.HI R17, RZ, 0x6, R8 ;  /* 0x00000006ff117819 */ /* 0x000fe20000011608 */
[----:B----4-:R-:W-:Y:S01]  /*00b0*/  IMAD.SHL.U32 R5, R0, 0x2, RZ ;  /* 0x0000000200057824 */ /* 0x010fe200078e00ff */
[----:B------:R-:W-:-:S04]  /*00c0*/  LOP3.LUT R2, R11, 0x7e, R4, 0xf8, !PT ;  /* 0x0000007e0b027812 */ /* 0x000fc800078ef804 */
[CC--:B------:R-:W-:Y:S02]  /*00d0*/  LEA.HI R3, R9.reuse, R2.reuse, RZ, 0x3 ;  /* 0x0000000209037211 */ /* 0x0c0fe400078f18ff */
[----:B------:R-:W-:Y:S02]  /*00e0*/  LEA.HI R12, R9, R2, RZ, 0x2 ;  /* 0x00000002090c7211 */ /* 0x000fe400078f10ff */
[--C-:B------:R-:W-:Y:S02]  /*00f0*/  SHF.R.S32.HI R13, RZ, 0x3, R3.reuse ;  /* 0x00000003ff0d7819 */ /* 0x100fe40000011403 */
[----:B------:R-:W-:Y:S02]  /*0100*/  SHF.R.S32.HI R14, RZ, 0x1f, R3 ;  /* 0x0000001fff0e7819 */ /* 0x000fe40000011403 */
[----:B------:R-:W-:Y:S02]  /*0110*/  SHF.R.S32.HI R15, RZ, 0x2, R12 ;  /* 0x00000002ff0f7819 */ /* 0x000fe4000001140c */
[----:B------:R-:W-:-:S02]  /*0120*/  LEA.HI R16, R14, R13, RZ, 0x2 ;  /* 0x0000000d0e107211 */ /* 0x000fc400078f10ff */
[----:B------:R-:W-:Y:S02]  /*0130*/  LEA.HI R3, R9, R2, RZ, 0x5 ;  /* 0x0000000209037211 */ /* 0x000fe400078f28ff */
[----:B------:R-:W-:Y:S02]  /*0140*/  LEA.HI R10, R12, R15, RZ, 0x1 ;  /* 0x0000000f0c0a7211 */ /* 0x000fe400078f08ff */
[----:B------:R-:W-:Y:S01]  /*0150*/  LOP3.LUT R16, R16, 0x3ffffffc, RZ, 0xc0, !PT ;  /* 0x3ffffffc10107812 */ /* 0x000fe200078ec0ff */
[----:B------:R-:W-:Y:S01]  /*0160*/  IMAD.SHL.U32 R3, R3, 0x2, RZ ;  /* 0x0000000203037824 */ /* 0x000fe200078e00ff */
[----:B------:R-:W-:Y:S02]  /*0170*/  LOP3.LUT R14, R10, 0x7fffffe, RZ, 0xc0, !PT ;  /* 0x07fffffe0a0e7812 */ /* 0x000fe400078ec0ff */
[----:B------:R-:W-:Y:S01]  /*0180*/  SGXT.U32 R10, R17, 0x1 ;  /* 0x00000001110a781a */ /* 0x000fe20000000000 */
[----:B------:R-:W-:Y:S01]  /*0190*/  IMAD.IADD R16, R13, 0x1, -R16 ;  /* 0x000000010d107824 */ /* 0x000fe200078e0a10 */
[----:B------:R-:W-:Y:S01]  /*01a0*/  LOP3.LUT R13, R3, 0xffffffc0, RZ, 0xc0, !PT ;  /* 0xffffffc0030d7812 */ /* 0x000fe200078ec0ff */
[----:B------:R-:W-:Y:S01]  /*01b0*/  IMAD.IADD R14, R15, 0x1, -R14 ;  /* 0x000000010f0e7824 */ /* 0x000fe200078e0a0e */
[----:B------:R-:W-:-:S03]  /*01c0*/  LOP3.LUT R3, R5, R10, RZ, 0xfc, !PT ;  /* 0x0000000a05037212 */ /* 0x000fc600078efcff */
[----:B------:R-:W-:Y:S01]  /*01d0*/  IMAD R13, R14, 0x20, R13 ;  /* 0x000000200e0d7824 */ /* 0x000fe200078e020d */
[C---:B------:R-:W-:Y:S01]  /*01e0*/  ISETP.GE.AND P0, PT, R3.reuse, 0x2, PT ;  /* 0x000000020300780c */ /* 0x040fe20003f06270 */
[----:B------:R-:W-:Y:S01]  /*01f0*/  IMAD R16, R3, 0x4, R16 ;  /* 0x0000000403107824 */ /* 0x000fe200078e0210 */
[----:B------:R-:W-:Y:S02]  /*0200*/  LOP3.LUT R3, R12, 0xfffffffc, RZ, 0xc0, !PT ;  /* 0xfffffffc0c037812 */ /* 0x000fe400078ec0ff */
[----:B------:R-:W-:Y:S01]  /*0210*/  ISETP.LT.AND P0, PT, R2, 0x200, !P0 ;  /* 0x000002000200780c */ /* 0x000fe20004701270 */
[----:B------:R-:W-:-:S05]  /*0220*/  IMAD.U32 R13, R16, 0x4, R13 ;  /* 0x00000004100d7824 */ /* 0x000fca00078e000d */
[----:B------:R-:W-:-:S05]  /*0230*/  IADD3 R3, R13, R2, -R3 ;  /* 0x000000020d037210 */ /* 0x000fca0007ffe803 */
[----:B--2---:R-:W-:Y:S01]  /*0240*/  IMAD.WIDE R14, R3, 0x4, R6 ;  /* 0x00000004030e7825 */ /* 0x004fe200078e0206 */
[----:B------:R-:W-:-:S06]  /*0250*/  CS2R R2, SRZ ;  /* 0x0000000000027805 */ /* 0x000fcc000001ff00 */
[----:B------:R-:W2:Y:S01]  /*0260*/  @P0 LDG.E.EL.64 R2, desc[UR6][R14.64] ;  /* 0x000000060e020981 */ /* 0x000ea2000c2e1b00 */
[----:B------:R-:W1:Y:S01]  /*0270*/  S2UR UR5, SR_CgaCtaId ;  /* 0x00000000000579c3 */ /* 0x000e620000008800 */
[----:B------:R-:W-:Y:S01]  /*0280*/  LOP3.LUT R12, R11, 0x7f, R8, 0xf8, !PT ;  /* 0x0000007f0b0c7812 */ /* 0x000fe200078ef808 */
[----:B------:R-:W-:Y:S01]  /*0290*/  IMAD.SHL.U32 R8, R8, 0x4, RZ ;  /* 0x0000000408087824 */ /* 0x000fe200078e00ff */
[----:B------:R-:W-:Y:S02]  /*02a0*/  UMOV UR4, 0x400 ;  /* 0x0000040000047882 */ /* 0x000fe40000000000 */
[CC--:B------:R-:W-:Y:S02]  /*02b0*/  LEA.HI R6, R9.reuse, R12.reuse, RZ, 0x2 ;  /* 0x0000000c09067211 */ /* 0x0c0fe400078f10ff */
[----:B------:R-:W-:Y:S02]  /*02c0*/  LEA.HI R7, R9, R12, RZ, 0x5 ;  /* 0x0000000c09077211 */ /* 0x000fe400078f28ff */
[----:B------:R-:W-:-:S02]  /*02d0*/  SHF.R.S32.HI R9, RZ, 0x2, R6 ;  /* 0x00000002ff097819 */ /* 0x000fc40000011406 */
[----:B------:R-:W-:Y:S02]  /*02e0*/  SHF.R.S32.HI R13, RZ, 0x5, R7 ;  /* 0x00000005ff0d7819 */ /* 0x000fe40000011407 */
[----:B------:R-:W-:Y:S02]  /*02f0*/  LEA.HI R11, R6, R9, RZ, 0x1 ;  /* 0x00000009060b7211 */ /* 0x000fe400078f08ff */
[----:B------:R-:W3:Y:S01]  /*0300*/  LDC.64 R6, c[0x0][0x218] ;  /* 0x00008600ff067b82 */ /* 0x000ee20000000a00 */
[----:B------:R-:W-:Y:S02]  /*0310*/  LEA.HI R16, R13, R13, RZ, 0x2 ;  /* 0x0000000d0d107211 */ /* 0x000fe400078f10ff */
[----:B------:R-:W-:Y:S02]  /*0320*/  LOP3.LUT R11, R11, 0x7ffffffe, RZ, 0xc0, !PT ;  /* 0x7ffffffe0b0b7812 */ /* 0x000fe400078ec0ff */
[----:B------:R-:W-:Y:S02]  /*0330*/  LOP3.LUT R16, R16, 0x3ffffffc, RZ, 0xc0, !PT ;  /* 0x3ffffffc10107812 */ /* 0x000fe400078ec0ff */
[----:B------:R-:W-:Y:S01]  /*0340*/  IADD3 R11, R0, R9, -R11 ;  /* 0x00000009000b7210 */ /* 0x000fe20007ffe80b */
[----:B-1----:R-:W-:Y:S01]  /*0350*/  UPRMT UR4, UR5, 0x654, UR4 ;  /* 0x0000065405047896 */ /* 0x002fe20008000004 */
[----:B------:R-:W-:Y:S01]  /*0360*/  LOP3.LUT R9, R8, 0xfc, RZ, 0xc0, !PT ;  /* 0x000000fc08097812 */ /* 0x000fe200078ec0ff */
[----:B------:R-:W-:Y:S01]  /*0370*/  IMAD.IADD R16, R13, 0x1, -R16 ;  /* 0x000000010d107824 */ /* 0x000fe200078e0a10 */
[----:B------:R-:W-:-:S02]  /*0380*/  ISETP.GE.AND P0, PT, R12, 0x200, PT ;  /* 0x000002000c00780c */ /* 0x000fc40003f06270 */
[C---:B------:R-:W-:Y:S01]  /*0390*/  LOP3.LUT R10, R9.reuse, R10, RZ, 0xfc, !PT ;  /* 0x0000000a090a7212 */ /* 0x040fe200078efcff */
[----:B------:R-:W-:Y:S01]  /*03a0*/  IMAD R11, R16, 0x2, R11 ;  /* 0x00000002100b7824 */ /* 0x000fe200078e020b */
[----:B------:R-:W-:Y:S02]  /*03b0*/  LEA R9, R9, UR4, 0x1 ;  /* 0x0000000409097c11 */ /* 0x000fe4000f8e08ff */
[----:B------:R-:W-:Y:S01]  /*03c0*/  ISETP.LT.AND P0, PT, R5, 0x2, !P0 ;  /* 0x000000020500780c */ /* 0x000fe20004701270 */
[----:B------:R-:W-:Y:S02]  /*03d0*/  IMAD.SHL.U32 R5, R11, 0x2, RZ ;  /* 0x000000020b057824 */ /* 0x000fe400078e00ff */
[----:B------:R-:W-:Y:S02]  /*03e0*/  IMAD R10, R10, 0x4, R9 ;  /* 0x000000040a0a7824 */ /* 0x000fe400078e0209 */
[----:B---3--:R-:W-:Y:S01]  /*03f0*/  IMAD.WIDE R8, R5, 0x4, R6 ;  /* 0x0000000405087825 */ /* 0x008fe200078e0206 */
[----:B------:R-:W-:-:S02]  /*0400*/  CS2R R6, SRZ ;  /* 0x0000000000067805 */ /* 0x000fc4000001ff00 */
[----:B--2---:R-:W-:Y:S04]  /*0410*/  STS [R10], R2 ;  /* 0x000000020a007388 */ /* 0x004fe80000000800 */
[----:B------:R1:W-:Y:S01]  /*0420*/  STS [R10+0xc], R3 ;  /* 0x00000c030a007388 */ /* 0x0003e20000000800 */
[----:B------:R-:W-:Y:S06]  /*0430*/  BAR.SYNC.DEFER_BLOCKING 0x0 ;  /* 0x0000000000007b1d */ /* 0x000fec0000010000 */
[----:B------:R-:W2:Y:S01]  /*0440*/  @P0 LDG.E.EL.64 R6, desc[UR6][R8.64] ;  /* 0x0000000608060981 */ /* 0x000ea2000c2e1b00 */
[----:B------:R-:W-:Y:S01]  /*0450*/  LOP3.LUT R4, R4, 0xfe, RZ, 0xc0, !PT ;  /* 0x000000fe04047812 */ /* 0x000fe200078ec0ff */
[----:B------:R-:W-:-:S03]  /*0460*/  IMAD.IADD R0, R12, 0x1, R0 ;  /* 0x000000010c007824 */ /* 0x000fc600078e0200 */
[----:B------:R-:W-:Y:S01]  /*0470*/  LEA R5, R4, UR4, 0x1 ;  /* 0x0000000404057c11 */ /* 0x000fe2000f8e08ff */
[----:B------:R-:W-:-:S04]  /*0480*/  IMAD.SHL.U32 R15, R0, 0x2, RZ ;  /* 0x00000002000f7824 */ /* 0x000fc800078e00ff */
[----:B------:R-:W-:Y:S02]  /*0490*/  IMAD R11, R4, 0x4, R5 ;  /* 0x00000004040b7824 */ /* 0x000fe400078e0205 */
[----:B------:R-:W1:Y:S03]  /*04a0*/  LDC.64 R4, c[0x0][0x220] ;  /* 0x00008800ff047b82 */ /* 0x000e660000000a00 */
[----:B------:R-:W2:Y:S04]  /*04b0*/  LDS R13, [R11] ;  /* 0x000000000b0d7984 */ /* 0x000ea80000000800 */
[----:B------:R-:W3:Y:S01]  /*04c0*/  LDS R14, [R11+0x4] ;  /* 0x000004000b0e7984 */ /* 0x000ee20000000800 */
[----:B-1----:R-:W-:-:S04]  /*04d0*/  IMAD.WIDE R2, R15, 0x4, R4 ;  /* 0x000000040f027825 */ /* 0x002fc800078e0204 */
[----:B--2---:R-:W-:Y:S01]  /*04e0*/  FADD R6, R13, R6 ;  /* 0x000000060d067221 */ /* 0x004fe20000000000 */
[----:B---3--:R-:W-:Y:S01]  /*04f0*/  FADD R7, R14, R7 ;  /* 0x000000070e077221 */ /* 0x008fe20000000000 */
[----:B------:R-:W-:Y:S06]  /*0500*/  @!P0 EXIT ;  /* 0x000000000000894d */ /* 0x000fec0003800000 */
[----:B------:R-:W-:Y:S01]  /*0510*/  STG.E.64 desc[UR6][R2.64], R6 ;  /* 0x0000000602007986 */ /* 0x000fe2000c101b06 */
[----:B------:R-:W-:Y:S05]  /*0520*/  EXIT ;  /* 0x000000000000794d */ /* 0x000fea0003800000 */
.L_x_0:
[----:B------:R-:W-:-:S00]  /*0530*/  BRA `(.L_x_0) ;  /* 0xfffffffc00fc7947 */ /* 0x000fc0000383ffff */
[----:B------:R-:W-:-:S00]  /*0540*/  NOP ;  /* 0x0000000000007918 */ /* 0x000fc00000000000 */
        /* <DEDUP_REMOVED lines=11> */
.L_x_1:


//--------------------- .nv.shared.triton_poi_fused_pixel_shuffle_0 --------------------------
	.section	.nv.shared.triton_poi_fused_pixel_shuffle_0,"aw",@nobits
	.sectionflags	@""
	.align	16
	.zero		1024


//--------------------- .nv.constant0.triton_poi_fused_pixel_shuffle_0 --------------------------
	.section	.nv.constant0.triton_poi_fused_pixel_shuffle_0,"a",@progbits
	.sectionflags	@""
	.align	4
.nv.constant0.triton_poi_fused_pixel_shuffle_0:
	.zero		560
